//
// Generated by NVIDIA NVVM Compiler
//
// Compiler Build ID: CL-36424714
// Cuda compilation tools, release 13.0, V13.0.88
// Based on NVVM 20.0.0
//

.version 9.0
.target sm_100
.address_size 64

	// .globl	_Z12floyd_kernelPiii

.visible .entry _Z12floyd_kernelPiii(
	.param .u64 .ptr .align 1 _Z12floyd_kernelPiii_param_0,
	.param .u32 _Z12floyd_kernelPiii_param_1,
	.param .u32 _Z12floyd_kernelPiii_param_2
)
{
	.reg .pred 	%p<3>;
	.reg .b32 	%r<20>;
	.reg .b64 	%rd<9>;

	ld.param.u64 	%rd2, [_Z12floyd_kernelPiii_param_0];
	ld.param.u32 	%r4, [_Z12floyd_kernelPiii_param_1];
	ld.param.u32 	%r5, [_Z12floyd_kernelPiii_param_2];
	mov.u32 	%r6, %ctaid.y;
	mov.u32 	%r7, %ntid.y;
	mov.u32 	%r8, %tid.y;
	mad.lo.s32 	%r1, %r6, %r7, %r8;
	mov.u32 	%r9, %ctaid.x;
	mov.u32 	%r10, %ntid.x;
	mov.u32 	%r11, %tid.x;
	mad.lo.s32 	%r2, %r9, %r10, %r11;
	max.s32 	%r12, %r1, %r2;
	setp.ge.s32 	%p1, %r12, %r4;
	@%p1 bra 	$L__BB0_3;
	cvta.to.global.u64 	%rd3, %rd2;
	mul.lo.s32 	%r13, %r4, %r1;
	add.s32 	%r14, %r13, %r5;
	mul.wide.s32 	%rd4, %r14, 4;
	add.s64 	%rd5, %rd3, %rd4;
	ld.global.u32 	%r15, [%rd5];
	mad.lo.s32 	%r16, %r5, %r4, %r2;
	mul.wide.s32 	%rd6, %r16, 4;
	add.s64 	%rd7, %rd3, %rd6;
	ld.global.u32 	%r17, [%rd7];
	add.s32 	%r3, %r17, %r15;
	add.s32 	%r18, %r13, %r2;
	mul.wide.s32 	%rd8, %r18, 4;
	add.s64 	%rd1, %rd3, %rd8;
	ld.global.u32 	%r19, [%rd1];
	setp.ge.s32 	%p2, %r3, %r19;
	@%p2 bra 	$L__BB0_3;
	st.global.u32 	[%rd1], %r3;
$L__BB0_3:
	ret;

}


// ===== COMPILED SASS (sm_100) =====

	.target	sm_100

	.elftype	@"ET_EXEC"


//--------------------- .note.nv.tkinfo           --------------------------
	.section	.note.nv.tkinfo,"",@"SHT_NOTE"
	.sectionflags	@"SHF_NOTE_NV_TKINFO"
	.tkinfo
        /*0018*/ 	.word	0x00000002
        /*0030*/ 	.string	""
        /*0030*/ 	.string	"ptxas"
        /*0030*/ 	.string	"Cuda compilation tools, release 13.0, V13.0.88"
        /*0030*/ 	.string	"Build cuda_13.0.r13.0/compiler.36424714_0"
        /*0030*/ 	.string	"-arch sm_100 -m 64 "



//--------------------- .note.nv.cuinfo           --------------------------
	.section	.note.nv.cuinfo,"",@"SHT_NOTE"
	.sectionflags	@"SHF_NOTE_NV_CUINFO"
        /*0018*/ 	.short	0x0002
        /*001a*/ 	.short	0x0064
        /*001c*/ 	.short	0x0082
	.zero		2


//--------------------- .nv.info                  --------------------------
	.section	.nv.info,"",@"SHT_CUDA_INFO"
	.align	4


	//----- nvinfo : EIATTR_REGCOUNT
	.align		4
        /*0000*/ 	.byte	0x04, 0x2f
        /*0002*/ 	.short	(.L_1 - .L_0)
	.align		4
.L_0:
        /*0004*/ 	.word	index@(_Z12floyd_kernelPiii)
        /*0008*/ 	.word	0x0000000e


	//----- nvinfo : EIATTR_FRAME_SIZE
	.align		4
.L_1:
        /*000c*/ 	.byte	0x04, 0x11
        /*000e*/ 	.short	(.L_3 - .L_2)
	.align		4
.L_2:
        /*0010*/ 	.word	index@(_Z12floyd_kernelPiii)
        /*0014*/ 	.word	0x00000000


	//----- nvinfo : EIATTR_MIN_STACK_SIZE
	.align		4
.L_3:
        /*0018*/ 	.byte	0x04, 0x12
        /*001a*/ 	.short	(.L_5 - .L_4)
	.align		4
.L_4:
        /*001c*/ 	.word	index@(_Z12floyd_kernelPiii)
        /*0020*/ 	.word	0x00000000
.L_5:


//--------------------- .nv.compat                --------------------------
	.section	.nv.compat,"",@"SHT_CUDA_COMPAT_INFO"
	.align	4
        /*0000*/ 	.byte	0x02, 0x09, 0x00, 0x00, 0x02, 0x02, 0x01, 0x00, 0x02, 0x05, 0x05, 0x00, 0x03, 0x07, 0x01, 0x01
        /*0010*/ 	.byte	0x02, 0x03, 0x00, 0x00, 0x02, 0x06, 0x01, 0x00, 0x04, 0x0b, 0x08, 0x00, 0x09, 0x00, 0x00, 0x00
        /*0020*/ 	.byte	0x00, 0x00, 0x00, 0x00


//--------------------- .nv.info._Z12floyd_kernelPiii --------------------------
	.section	.nv.info._Z12floyd_kernelPiii,"",@"SHT_CUDA_INFO"
	.sectionflags	@""
	.align	4


	//----- nvinfo : EIATTR_CUDA_API_VERSION
	.align		4
        /*0000*/ 	.byte	0x04, 0x37
        /*0002*/ 	.short	(.L_7 - .L_6)
.L_6:
        /*0004*/ 	.word	0x00000082


	//----- nvinfo : EIATTR_KPARAM_INFO
	.align		4
.L_7:
        /*0008*/ 	.byte	0x04, 0x17
        /*000a*/ 	.short	(.L_9 - .L_8)
.L_8:
        /*000c*/ 	.word	0x00000000
        /*0010*/ 	.short	0x0002
        /*0012*/ 	.short	0x000c
        /*0014*/ 	.byte	0x00, 0xf0, 0x11, 0x00


	//----- nvinfo : EIATTR_KPARAM_INFO
	.align		4
.L_9:
        /*0018*/ 	.byte	0x04, 0x17
        /*001a*/ 	.short	(.L_11 - .L_10)
.L_10:
        /*001c*/ 	.word	0x00000000
        /*0020*/ 	.short	0x0001
        /*0022*/ 	.short	0x0008
        /*0024*/ 	.byte	0x00, 0xf0, 0x11, 0x00


	//----- nvinfo : EIATTR_KPARAM_INFO
	.align		4
.L_11:
        /*0028*/ 	.byte	0x04, 0x17
        /*002a*/ 	.short	(.L_13 - .L_12)
.L_12:
        /*002c*/ 	.word	0x00000000
        /*0030*/ 	.short	0x0000
        /*0032*/ 	.short	0x0000
        /*0034*/ 	.byte	0x00, 0xf5, 0x21, 0x00


	//----- nvinfo : EIATTR_SPARSE_MMA_MASK
	.align		4
.L_13:
        /*0038*/ 	.byte	0x03, 0x50
        /*003a*/ 	.short	0x0000


	//----- nvinfo : EIATTR_MAXREG_COUNT
	.align		4
        /*003c*/ 	.byte	0x03, 0x1b
        /*003e*/ 	.short	0x00ff


	//----- nvinfo : EIATTR_MERCURY_ISA_VERSION
	.align		4
        /*0040*/ 	.byte	0x03, 0x5f
        /*0042*/ 	.short	0x0101


	//----- nvinfo : EIATTR_VRC_CTA_INIT_COUNT
	.align		4
        /*0044*/ 	.byte	0x02, 0x4a
	.zero		1
	.zero		1


	//----- nvinfo : EIATTR_EXIT_INSTR_OFFSETS
	.align		4
        /*0048*/ 	.byte	0x04, 0x1c
        /*004a*/ 	.short	(.L_15 - .L_14)


	//   ....[0]....
.L_14:
        /*004c*/ 	.word	0x000000c0


	//   ....[1]....
        /*0050*/ 	.word	0x000001b0


	//   ....[2]....
        /*0054*/ 	.word	0x000001d0


	//----- nvinfo : EIATTR_CBANK_PARAM_SIZE
	.align		4
.L_15:
        /*0058*/ 	.byte	0x03, 0x19
        /*005a*/ 	.short	0x0010


	//----- nvinfo : EIATTR_PARAM_CBANK
	.align		4
        /*005c*/ 	.byte	0x04, 0x0a
        /*005e*/ 	.short	(.L_17 - .L_16)
	.align		4
.L_16:
        /*0060*/ 	.word	index@(.nv.constant0._Z12floyd_kernelPiii)
        /*0064*/ 	.short	0x0380
        /*0066*/ 	.short	0x0010


	//----- nvinfo : EIATTR_SW_WAR
	.align		4
.L_17:
        /*0068*/ 	.byte	0x04, 0x36
        /*006a*/ 	.short	(.L_19 - .L_18)
.L_18:
        /*006c*/ 	.word	0x00000008
.L_19:


//--------------------- .nv.callgraph             --------------------------
	.section	.nv.callgraph,"",@"SHT_CUDA_CALLGRAPH"
	.align	4
	.sectionentsize	8
	.align		4
        /*0000*/ 	.word	0x00000000
	.align		4
        /*0004*/ 	.word	0xffffffff
	.align		4
        /*0008*/ 	.word	0x00000000
	.align		4
        /*000c*/ 	.word	0xfffffffe
	.align		4
        /*0010*/ 	.word	0x00000000
	.align		4
        /*0014*/ 	.word	0xfffffffd
	.align		4
        /*0018*/ 	.word	0x00000000
	.align		4
        /*001c*/ 	.word	0xfffffffc


//--------------------- .text._Z12floyd_kernelPiii --------------------------
	.section	.text._Z12floyd_kernelPiii,"ax",@progbits
	.align	128
        .global         _Z12floyd_kernelPiii
        .type           _Z12floyd_kernelPiii,@function
        .size           _Z12floyd_kernelPiii,(.L_x_1 - _Z12floyd_kernelPiii)
        .other          _Z12floyd_kernelPiii,@"STO_CUDA_ENTRY STV_DEFAULT"
_Z12floyd_kernelPiii:
.text._Z12floyd_kernelPiii:
[----:B------:R-:W-:Y:S01]  /*0000*/  LDC R1, c[0x0][0x37c] ;  /* 0x0000df00ff017b82 */ /* 0x000fe20000000800 */
[----:B------:R-:W0:Y:S07]  /*0010*/  S2R R3, SR_TID.Y ;  /* 0x0000000000037919 */ /* 0x000e2e0000002200 */
[----:B------:R-:W0:Y:S01]  /*0020*/  S2UR UR4, SR_CTAID.Y ;  /* 0x00000000000479c3 */ /* 0x000e220000002600 */
[----:B------:R-:W1:Y:S01]  /*0030*/  LDCU UR6, c[0x0][0x388] ;  /* 0x00007100ff0677ac */ /* 0x000e620008000800 */
[----:B------:R-:W2:Y:S06]  /*0040*/  S2R R5, SR_TID.X ;  /* 0x0000000000057919 */ /* 0x000eac0000002100 */
[----:B------:R-:W0:Y:S08]  /*0050*/  LDC R0, c[0x0][0x364] ;  /* 0x0000d900ff007b82 */ /* 0x000e300000000800 */
[----:B------:R-:W2:Y:S08]  /*0060*/  S2UR UR5, SR_CTAID.X ;  /* 0x00000000000579c3 */ /* 0x000eb00000002500 */
[----:B------:R-:W2:Y:S01]  /*0070*/  LDC R2, c[0x0][0x360] ;  /* 0x0000d800ff027b82 */ /* 0x000ea20000000800 */
[----:B0-----:R-:W-:-:S02]  /*0080*/  IMAD R0, R0, UR4, R3 ;  /* 0x0000000400007c24 */ /* 0x001fc4000f8e0203 */
[----:B--2---:R-:W-:-:S05]  /*0090*/  IMAD R3, R2, UR5, R5 ;  /* 0x0000000502037c24 */ /* 0x004fca000f8e0205 */
[----:B------:R-:W-:-:S04]  /*00a0*/  VIMNMX R2, PT, PT, R0, R3, !PT ;  /* 0x0000000300027248 */ /* 0x000fc80007fe0100 */
[----:B-1----:R-:W-:-:S13]  /*00b0*/  ISETP.GE.AND P0, PT, R2, UR6, PT ;  /* 0x0000000602007c0c */ /* 0x002fda000bf06270 */
[----:B------:R-:W-:Y:S05]  /*00c0*/  @P0 EXIT ;  /* 0x000000000000094d */ /* 0x000fea0003800000 */
[----:B------:R-:W0:Y:S01]  /*00d0*/  LDC R9, c[0x0][0x38c] ;  /* 0x0000e300ff097b82 */ /* 0x000e220000000800 */
[----:B------:R-:W1:Y:S01]  /*00e0*/  LDCU.64 UR4, c[0x0][0x358] ;  /* 0x00006b00ff0477ac */ /* 0x000e620008000a00 */
[----:B------:R-:W-:-:S06]  /*00f0*/  IMAD R11, R0, UR6, R3 ;  /* 0x00000006000b7c24 */ /* 0x000fcc000f8e0203 */
[----:B------:R-:W2:Y:S01]  /*0100*/  LDC.64 R6, c[0x0][0x380] ;  /* 0x0000e000ff067b82 */ /* 0x000ea20000000a00 */
[----:B0-----:R-:W-:Y:S02]  /*0110*/  IMAD R5, R0, UR6, R9 ;  /* 0x0000000600057c24 */ /* 0x001fe4000f8e0209 */
[----:B------:R-:W-:Y:S02]  /*0120*/  IMAD R9, R9, UR6, R3 ;  /* 0x0000000609097c24 */ /* 0x000fe4000f8e0203 */
[----:B--2---:R-:W-:-:S04]  /*0130*/  IMAD.WIDE R2, R5, 0x4, R6 ;  /* 0x0000000405027825 */ /* 0x004fc800078e0206 */
[--C-:B------:R-:W-:Y:S02]  /*0140*/  IMAD.WIDE R4, R9, 0x4, R6.reuse ;  /* 0x0000000409047825 */ /* 0x100fe400078e0206 */
[----:B-1----:R-:W2:Y:S02]  /*0150*/  LDG.E R2, desc[UR4][R2.64] ;  /* 0x0000000402027981 */ /* 0x002ea4000c1e1900 */
[----:B------:R-:W-:Y:S02]  /*0160*/  IMAD.WIDE R6, R11, 0x4, R6 ;  /* 0x000000040b067825 */ /* 0x000fe400078e0206 */
[----:B------:R-:W2:Y:S04]  /*0170*/  LDG.E R5, desc[UR4][R4.64] ;  /* 0x0000000404057981 */ /* 0x000ea8000c1e1900 */
[----:B------:R-:W3:Y:S01]  /*0180*/  LDG.E R0, desc[UR4][R6.64] ;  /* 0x0000000406007981 */ /* 0x000ee2000c1e1900 */
[----:B--2---:R-:W-:-:S04]  /*0190*/  IADD3 R9, PT, PT, R2, R5, RZ ;  /* 0x0000000502097210 */ /* 0x004fc80007ffe0ff */
[----:B---3--:R-:W-:-:S13]  /*01a0*/  ISETP.GE.AND P0, PT, R9, R0, PT ;  /* 0x000000000900720c */ /* 0x008fda0003f06270 */
[----:B------:R-:W-:Y:S05]  /*01b0*/  @P0 EXIT ;  /* 0x000000000000094d */ /* 0x000fea0003800000 */
[----:B------:R-:W-:Y:S01]  /*01c0*/  STG.E desc[UR4][R6.64], R9 ;  /* 0x0000000906007986 */ /* 0x000fe2000c101904 */
[----:B------:R-:W-:Y:S05]  /*01d0*/  EXIT ;  /* 0x000000000000794d */ /* 0x000fea0003800000 */
.L_x_0:
[----:B------:R-:W-:-:S00]  /*01e0*/  BRA `(.L_x_0) ;  /* 0xfffffffc00fc7947 */ /* 0x000fc0000383ffff */
[----:B------:R-:W-:-:S00]  /*01f0*/  NOP ;  /* 0x0000000000007918 */ /* 0x000fc00000000000 */
        /* <DEDUP_REMOVED lines=8> */
.L_x_1:


//--------------------- .nv.shared.reserved.0     --------------------------
	.section	.nv.shared.reserved.0,"aw",@nobits
	.weak		__nv_reservedSMEM_offset_0_alias
	.size		__nv_reservedSMEM_offset_0_alias, 0, 64
	.other		__nv_reservedSMEM_offset_0_alias,@"STO_CUDA_RESERVED_SHARED STV_DEFAULT"
__nv_reservedSMEM_offset_0_alias:
	.zero		0
	.zero		64


//--------------------- .nv.constant0._Z12floyd_kernelPiii --------------------------
	.section	.nv.constant0._Z12floyd_kernelPiii,"a",@progbits
	.sectionflags	@""
	.align	4
.nv.constant0._Z12floyd_kernelPiii:
	.zero		912


//--------------------- SYMBOLS --------------------------

	.type		.nv.reservedSmem.offset0,@object
	.size		.nv.reservedSmem.offset0,0x4
